//
// Generated by NVIDIA NVVM Compiler
//
// Compiler Build ID: CL-36424714
// Cuda compilation tools, release 13.0, V13.0.88
// Based on NVVM 20.0.0
//

.version 9.0
.target sm_100
.address_size 64

	// .globl	_Z12searchNumberPfPifS0_i

.visible .entry _Z12searchNumberPfPifS0_i(
	.param .u64 .ptr .align 1 _Z12searchNumberPfPifS0_i_param_0,
	.param .u64 .ptr .align 1 _Z12searchNumberPfPifS0_i_param_1,
	.param .f32 _Z12searchNumberPfPifS0_i_param_2,
	.param .u64 .ptr .align 1 _Z12searchNumberPfPifS0_i_param_3,
	.param .u32 _Z12searchNumberPfPifS0_i_param_4
)
{
	.reg .pred 	%p<4>;
	.reg .b32 	%r<8>;
	.reg .b32 	%f<3>;
	.reg .b64 	%rd<9>;

	ld.param.u64 	%rd2, [_Z12searchNumberPfPifS0_i_param_0];
	ld.param.u64 	%rd3, [_Z12searchNumberPfPifS0_i_param_1];
	ld.param.f32 	%f1, [_Z12searchNumberPfPifS0_i_param_2];
	ld.param.u64 	%rd4, [_Z12searchNumberPfPifS0_i_param_3];
	ld.param.u32 	%r2, [_Z12searchNumberPfPifS0_i_param_4];
	cvta.to.global.u64 	%rd1, %rd4;
	mov.u32 	%r3, %tid.x;
	mov.u32 	%r4, %ntid.x;
	mov.u32 	%r5, %ctaid.x;
	mad.lo.s32 	%r1, %r4, %r5, %r3;
	setp.ge.s32 	%p1, %r1, %r2;
	@%p1 bra 	$L__BB0_4;
	atom.global.or.b32 	%r6, [%rd1], 0;
	setp.eq.s32 	%p2, %r6, 1;
	@%p2 bra 	$L__BB0_4;
	cvta.to.global.u64 	%rd5, %rd2;
	mul.wide.s32 	%rd6, %r1, 4;
	add.s64 	%rd7, %rd5, %rd6;
	ld.global.f32 	%f2, [%rd7];
	setp.neu.f32 	%p3, %f2, %f1;
	@%p3 bra 	$L__BB0_4;
	cvta.to.global.u64 	%rd8, %rd3;
	st.global.u32 	[%rd8], %r1;
	atom.global.exch.b32 	%r7, [%rd1], 1;
$L__BB0_4:
	ret;

}


// ===== COMPILED SASS (sm_100) =====

	.target	sm_100

	.elftype	@"ET_EXEC"


//--------------------- .note.nv.tkinfo           --------------------------
	.section	.note.nv.tkinfo,"",@"SHT_NOTE"
	.sectionflags	@"SHF_NOTE_NV_TKINFO"
	.tkinfo
        /*0018*/ 	.word	0x00000002
        /*0030*/ 	.string	""
        /*0030*/ 	.string	"ptxas"
        /*0030*/ 	.string	"Cuda compilation tools, release 13.0, V13.0.88"
        /*0030*/ 	.string	"Build cuda_13.0.r13.0/compiler.36424714_0"
        /*0030*/ 	.string	"-arch sm_100 -m 64 "



//--------------------- .note.nv.cuinfo           --------------------------
	.section	.note.nv.cuinfo,"",@"SHT_NOTE"
	.sectionflags	@"SHF_NOTE_NV_CUINFO"
        /*0018*/ 	.short	0x0002
        /*001a*/ 	.short	0x0064
        /*001c*/ 	.short	0x0082
	.zero		2


//--------------------- .nv.info                  --------------------------
	.section	.nv.info,"",@"SHT_CUDA_INFO"
	.align	4


	//----- nvinfo : EIATTR_REGCOUNT
	.align		4
        /*0000*/ 	.byte	0x04, 0x2f
        /*0002*/ 	.short	(.L_1 - .L_0)
	.align		4
.L_0:
        /*0004*/ 	.word	index@(_Z12searchNumberPfPifS0_i)
        /*0008*/ 	.word	0x0000000c


	//----- nvinfo : EIATTR_FRAME_SIZE
	.align		4
.L_1:
        /*000c*/ 	.byte	0x04, 0x11
        /*000e*/ 	.short	(.L_3 - .L_2)
	.align		4
.L_2:
        /*0010*/ 	.word	index@(_Z12searchNumberPfPifS0_i)
        /*0014*/ 	.word	0x00000000


	//----- nvinfo : EIATTR_MIN_STACK_SIZE
	.align		4
.L_3:
        /*0018*/ 	.byte	0x04, 0x12
        /*001a*/ 	.short	(.L_5 - .L_4)
	.align		4
.L_4:
        /*001c*/ 	.word	index@(_Z12searchNumberPfPifS0_i)
        /*0020*/ 	.word	0x00000000
.L_5:


//--------------------- .nv.compat                --------------------------
	.section	.nv.compat,"",@"SHT_CUDA_COMPAT_INFO"
	.align	4
        /*0000*/ 	.byte	0x02, 0x09, 0x00, 0x00, 0x02, 0x02, 0x01, 0x00, 0x02, 0x05, 0x05, 0x00, 0x03, 0x07, 0x01, 0x01
        /*0010*/ 	.byte	0x02, 0x03, 0x00, 0x00, 0x02, 0x06, 0x01, 0x00, 0x04, 0x0b, 0x08, 0x00, 0x09, 0x00, 0x00, 0x00
        /*0020*/ 	.byte	0x00, 0x00, 0x00, 0x00


//--------------------- .nv.info._Z12searchNumberPfPifS0_i --------------------------
	.section	.nv.info._Z12searchNumberPfPifS0_i,"",@"SHT_CUDA_INFO"
	.sectionflags	@""
	.align	4


	//----- nvinfo : EIATTR_CUDA_API_VERSION
	.align		4
        /*0000*/ 	.byte	0x04, 0x37
        /*0002*/ 	.short	(.L_7 - .L_6)
.L_6:
        /*0004*/ 	.word	0x00000082


	//----- nvinfo : EIATTR_KPARAM_INFO
	.align		4
.L_7:
        /*0008*/ 	.byte	0x04, 0x17
        /*000a*/ 	.short	(.L_9 - .L_8)
.L_8:
        /*000c*/ 	.word	0x00000000
        /*0010*/ 	.short	0x0004
        /*0012*/ 	.short	0x0020
        /*0014*/ 	.byte	0x00, 0xf0, 0x11, 0x00


	//----- nvinfo : EIATTR_KPARAM_INFO
	.align		4
.L_9:
        /*0018*/ 	.byte	0x04, 0x17
        /*001a*/ 	.short	(.L_11 - .L_10)
.L_10:
        /*001c*/ 	.word	0x00000000
        /*0020*/ 	.short	0x0003
        /*0022*/ 	.short	0x0018
        /*0024*/ 	.byte	0x00, 0xf5, 0x21, 0x00


	//----- nvinfo : EIATTR_KPARAM_INFO
	.align		4
.L_11:
        /*0028*/ 	.byte	0x04, 0x17
        /*002a*/ 	.short	(.L_13 - .L_12)
.L_12:
        /*002c*/ 	.word	0x00000000
        /*0030*/ 	.short	0x0002
        /*0032*/ 	.short	0x0010
        /*0034*/ 	.byte	0x00, 0xf0, 0x11, 0x00


	//----- nvinfo : EIATTR_KPARAM_INFO
	.align		4
.L_13:
        /*0038*/ 	.byte	0x04, 0x17
        /*003a*/ 	.short	(.L_15 - .L_14)
.L_14:
        /*003c*/ 	.word	0x00000000
        /*0040*/ 	.short	0x0001
        /*0042*/ 	.short	0x0008
        /*0044*/ 	.byte	0x00, 0xf5, 0x21, 0x00


	//----- nvinfo : EIATTR_KPARAM_INFO
	.align		4
.L_15:
        /*0048*/ 	.byte	0x04, 0x17
        /*004a*/ 	.short	(.L_17 - .L_16)
.L_16:
        /*004c*/ 	.word	0x00000000
        /*0050*/ 	.short	0x0000
        /*0052*/ 	.short	0x0000
        /*0054*/ 	.byte	0x00, 0xf5, 0x21, 0x00


	//----- nvinfo : EIATTR_SPARSE_MMA_MASK
	.align		4
.L_17:
        /*0058*/ 	.byte	0x03, 0x50
        /*005a*/ 	.short	0x0000


	//----- nvinfo : EIATTR_MAXREG_COUNT
	.align		4
        /*005c*/ 	.byte	0x03, 0x1b
        /*005e*/ 	.short	0x00ff


	//----- nvinfo : EIATTR_MERCURY_ISA_VERSION
	.align		4
        /*0060*/ 	.byte	0x03, 0x5f
        /*0062*/ 	.short	0x0101


	//----- nvinfo : EIATTR_VRC_CTA_INIT_COUNT
	.align		4
        /*0064*/ 	.byte	0x02, 0x4a
	.zero		1
	.zero		1


	//----- nvinfo : EIATTR_EXIT_INSTR_OFFSETS
	.align		4
        /*0068*/ 	.byte	0x04, 0x1c
        /*006a*/ 	.short	(.L_19 - .L_18)


	//   ....[0]....
.L_18:
        /*006c*/ 	.word	0x00000070


	//   ....[1]....
        /*0070*/ 	.word	0x000000c0


	//   ....[2]....
        /*0074*/ 	.word	0x00000120


	//   ....[3]....
        /*0078*/ 	.word	0x00000170


	//----- nvinfo : EIATTR_CBANK_PARAM_SIZE
	.align		4
.L_19:
        /*007c*/ 	.byte	0x03, 0x19
        /*007e*/ 	.short	0x0024


	//----- nvinfo : EIATTR_PARAM_CBANK
	.align		4
        /*0080*/ 	.byte	0x04, 0x0a
        /*0082*/ 	.short	(.L_21 - .L_20)
	.align		4
.L_20:
        /*0084*/ 	.word	index@(.nv.constant0._Z12searchNumberPfPifS0_i)
        /*0088*/ 	.short	0x0380
        /*008a*/ 	.short	0x0024


	//----- nvinfo : EIATTR_SW_WAR
	.align		4
.L_21:
        /*008c*/ 	.byte	0x04, 0x36
        /*008e*/ 	.short	(.L_23 - .L_22)
.L_22:
        /*0090*/ 	.word	0x00000008
.L_23:


//--------------------- .nv.callgraph             --------------------------
	.section	.nv.callgraph,"",@"SHT_CUDA_CALLGRAPH"
	.align	4
	.sectionentsize	8
	.align		4
        /*0000*/ 	.word	0x00000000
	.align		4
        /*0004*/ 	.word	0xffffffff
	.align		4
        /*0008*/ 	.word	0x00000000
	.align		4
        /*000c*/ 	.word	0xfffffffe
	.align		4
        /*0010*/ 	.word	0x00000000
	.align		4
        /*0014*/ 	.word	0xfffffffd
	.align		4
        /*0018*/ 	.word	0x00000000
	.align		4
        /*001c*/ 	.word	0xfffffffc


//--------------------- .text._Z12searchNumberPfPifS0_i --------------------------
	.section	.text._Z12searchNumberPfPifS0_i,"ax",@progbits
	.align	128
        .global         _Z12searchNumberPfPifS0_i
        .type           _Z12searchNumberPfPifS0_i,@function
        .size           _Z12searchNumberPfPifS0_i,(.L_x_1 - _Z12searchNumberPfPifS0_i)
        .other          _Z12searchNumberPfPifS0_i,@"STO_CUDA_ENTRY STV_DEFAULT"
_Z12searchNumberPfPifS0_i:
.text._Z12searchNumberPfPifS0_i:
[----:B------:R-:W-:Y:S01]  /*0000*/  LDC R1, c[0x0][0x37c] ;  /* 0x0000df00ff017b82 */ /* 0x000fe20000000800 */
[----:B------:R-:W0:Y:S01]  /*0010*/  S2R R7, SR_TID.X ;  /* 0x0000000000077919 */ /* 0x000e220000002100 */
[----:B------:R-:W0:Y:S01]  /*0020*/  LDCU UR4, c[0x0][0x360] ;  /* 0x00006c00ff0477ac */ /* 0x000e220008000800 */
[----:B------:R-:W0:Y:S01]  /*0030*/  S2R R0, SR_CTAID.X ;  /* 0x0000000000007919 */ /* 0x000e220000002500 */
[----:B------:R-:W1:Y:S01]  /*0040*/  LDCU UR5, c[0x0][0x3a0] ;  /* 0x00007400ff0577ac */ /* 0x000e620008000800 */
[----:B0-----:R-:W-:-:S05]  /*0050*/  IMAD R7, R0, UR4, R7 ;  /* 0x0000000400077c24 */ /* 0x001fca000f8e0207 */
[----:B-1----:R-:W-:-:S13]  /*0060*/  ISETP.GE.AND P0, PT, R7, UR5, PT ;  /* 0x0000000507007c0c */ /* 0x002fda000bf06270 */
[----:B------:R-:W-:Y:S05]  /*0070*/  @P0 EXIT ;  /* 0x000000000000094d */ /* 0x000fea0003800000 */
[----:B------:R-:W0:Y:S01]  /*0080*/  LDC.64 R2, c[0x0][0x398] ;  /* 0x0000e600ff027b82 */ /* 0x000e220000000a00 */
[----:B------:R-:W0:Y:S02]  /*0090*/  LDCU.64 UR4, c[0x0][0x358] ;  /* 0x00006b00ff0477ac */ /* 0x000e240008000a00 */
[----:B0-----:R-:W2:Y:S02]  /*00a0*/  ATOMG.E.OR.STRONG.GPU PT, R0, desc[UR4][R2.64], RZ ;  /* 0x800000ff020079a8 */ /* 0x001ea4000b1ef104 */
[----:B--2---:R-:W-:-:S13]  /*00b0*/  ISETP.NE.AND P0, PT, R0, 0x1, PT ;  /* 0x000000010000780c */ /* 0x004fda0003f05270 */
[----:B------:R-:W-:Y:S05]  /*00c0*/  @!P0 EXIT ;  /* 0x000000000000894d */ /* 0x000fea0003800000 */
[----:B------:R-:W0:Y:S01]  /*00d0*/  LDC.64 R4, c[0x0][0x380] ;  /* 0x0000e000ff047b82 */ /* 0x000e220000000a00 */
[----:B------:R-:W1:Y:S01]  /*00e0*/  LDCU UR6, c[0x0][0x390] ;  /* 0x00007200ff0677ac */ /* 0x000e620008000800 */
[----:B0-----:R-:W-:-:S06]  /*00f0*/  IMAD.WIDE R4, R7, 0x4, R4 ;  /* 0x0000000407047825 */ /* 0x001fcc00078e0204 */
[----:B------:R-:W1:Y:S02]  /*0100*/  LDG.E R4, desc[UR4][R4.64] ;  /* 0x0000000404047981 */ /* 0x000e64000c1e1900 */
[----:B-1----:R-:W-:-:S13]  /*0110*/  FSETP.NEU.AND P0, PT, R4, UR6, PT ;  /* 0x0000000604007c0b */ /* 0x002fda000bf0d000 */
[----:B------:R-:W-:Y:S05]  /*0120*/  @P0 EXIT ;  /* 0x000000000000094d */ /* 0x000fea0003800000 */
[----:B------:R-:W0:Y:S01]  /*0130*/  LDC.64 R4, c[0x0][0x388] ;  /* 0x0000e200ff047b82 */ /* 0x000e220000000a00 */
[----:B------:R-:W-:Y:S01]  /*0140*/  HFMA2 R9, -RZ, RZ, 0, 5.9604644775390625e-08 ;  /* 0x00000001ff097431 */ /* 0x000fe200000001ff */
[----:B0-----:R-:W-:Y:S04]  /*0150*/  STG.E desc[UR4][R4.64], R7 ;  /* 0x0000000704007986 */ /* 0x001fe8000c101904 */
[----:B------:R-:W-:Y:S01]  /*0160*/  ATOMG.E.EXCH.STRONG.GPU PT, RZ, desc[UR4][R2.64], R9 ;  /* 0x8000000902ff79a8 */ /* 0x000fe2000c1ef104 */
[----:B------:R-:W-:Y:S05]  /*0170*/  EXIT ;  /* 0x000000000000794d */ /* 0x000fea0003800000 */
.L_x_0:
[----:B------:R-:W-:-:S00]  /*0180*/  BRA `(.L_x_0) ;  /* 0xfffffffc00fc7947 */ /* 0x000fc0000383ffff */
[----:B------:R-:W-:-:S00]  /*0190*/  NOP ;  /* 0x0000000000007918 */ /* 0x000fc00000000000 */
        /* <DEDUP_REMOVED lines=14> */
.L_x_1:


//--------------------- .nv.shared.reserved.0     --------------------------
	.section	.nv.shared.reserved.0,"aw",@nobits
	.weak		__nv_reservedSMEM_offset_0_alias
	.size		__nv_reservedSMEM_offset_0_alias, 0, 64
	.other		__nv_reservedSMEM_offset_0_alias,@"STO_CUDA_RESERVED_SHARED STV_DEFAULT"
__nv_reservedSMEM_offset_0_alias:
	.zero		0
	.zero		64


//--------------------- .nv.constant0._Z12searchNumberPfPifS0_i --------------------------
	.section	.nv.constant0._Z12searchNumberPfPifS0_i,"a",@progbits
	.sectionflags	@""
	.align	4
.nv.constant0._Z12searchNumberPfPifS0_i:
	.zero		932


//--------------------- SYMBOLS --------------------------

	.type		.nv.reservedSmem.offset0,@object
	.size		.nv.reservedSmem.offset0,0x4
